//
// Generated by NVIDIA NVVM Compiler
//
// Compiler Build ID: CL-36424714
// Cuda compilation tools, release 13.0, V13.0.88
// Based on NVVM 20.0.0
//

.version 9.0
.target sm_100
.address_size 64

	// .globl	_Z6updateP8Particle

.visible .entry _Z6updateP8Particle(
	.param .u64 .ptr .align 1 _Z6updateP8Particle_param_0
)
{
	.reg .b32 	%r<5>;
	.reg .b32 	%f<11>;
	.reg .b64 	%rd<5>;

	ld.param.u64 	%rd1, [_Z6updateP8Particle_param_0];
	cvta.to.global.u64 	%rd2, %rd1;
	mov.u32 	%r1, %tid.x;
	mov.u32 	%r2, %ctaid.x;
	mov.u32 	%r3, %ntid.x;
	mad.lo.s32 	%r4, %r2, %r3, %r1;
	mul.wide.u32 	%rd3, %r4, 24;
	add.s64 	%rd4, %rd2, %rd3;
	ld.global.f32 	%f1, [%rd4+16];
	add.f32 	%f2, %f1, 0f411CF5C3;
	st.global.f32 	[%rd4+16], %f2;
	ld.global.f32 	%f3, [%rd4+12];
	ld.global.f32 	%f4, [%rd4];
	add.f32 	%f5, %f3, %f4;
	st.global.f32 	[%rd4], %f5;
	ld.global.f32 	%f6, [%rd4+4];
	add.f32 	%f7, %f2, %f6;
	st.global.f32 	[%rd4+4], %f7;
	ld.global.f32 	%f8, [%rd4+20];
	ld.global.f32 	%f9, [%rd4+8];
	add.f32 	%f10, %f8, %f9;
	st.global.f32 	[%rd4+8], %f10;
	ret;

}


// ===== COMPILED SASS (sm_100) =====

	.target	sm_100

	.elftype	@"ET_EXEC"


//--------------------- .note.nv.tkinfo           --------------------------
	.section	.note.nv.tkinfo,"",@"SHT_NOTE"
	.sectionflags	@"SHF_NOTE_NV_TKINFO"
	.tkinfo
        /*0018*/ 	.word	0x00000002
        /*0030*/ 	.string	""
        /*0030*/ 	.string	"ptxas"
        /*0030*/ 	.string	"Cuda compilation tools, release 13.0, V13.0.88"
        /*0030*/ 	.string	"Build cuda_13.0.r13.0/compiler.36424714_0"
        /*0030*/ 	.string	"-arch sm_100 -m 64 "



//--------------------- .note.nv.cuinfo           --------------------------
	.section	.note.nv.cuinfo,"",@"SHT_NOTE"
	.sectionflags	@"SHF_NOTE_NV_CUINFO"
        /*0018*/ 	.short	0x0002
        /*001a*/ 	.short	0x0064
        /*001c*/ 	.short	0x0082
	.zero		2


//--------------------- .nv.info                  --------------------------
	.section	.nv.info,"",@"SHT_CUDA_INFO"
	.align	4


	//----- nvinfo : EIATTR_REGCOUNT
	.align		4
        /*0000*/ 	.byte	0x04, 0x2f
        /*0002*/ 	.short	(.L_1 - .L_0)
	.align		4
.L_0:
        /*0004*/ 	.word	index@(_Z6updateP8Particle)
        /*0008*/ 	.word	0x0000000e


	//----- nvinfo : EIATTR_FRAME_SIZE
	.align		4
.L_1:
        /*000c*/ 	.byte	0x04, 0x11
        /*000e*/ 	.short	(.L_3 - .L_2)
	.align		4
.L_2:
        /*0010*/ 	.word	index@(_Z6updateP8Particle)
        /*0014*/ 	.word	0x00000000


	//----- nvinfo : EIATTR_MIN_STACK_SIZE
	.align		4
.L_3:
        /*0018*/ 	.byte	0x04, 0x12
        /*001a*/ 	.short	(.L_5 - .L_4)
	.align		4
.L_4:
        /*001c*/ 	.word	index@(_Z6updateP8Particle)
        /*0020*/ 	.word	0x00000000
.L_5:


//--------------------- .nv.compat                --------------------------
	.section	.nv.compat,"",@"SHT_CUDA_COMPAT_INFO"
	.align	4
        /*0000*/ 	.byte	0x02, 0x09, 0x00, 0x00, 0x02, 0x02, 0x01, 0x00, 0x02, 0x05, 0x05, 0x00, 0x03, 0x07, 0x01, 0x01
        /*0010*/ 	.byte	0x02, 0x03, 0x00, 0x00, 0x02, 0x06, 0x01, 0x00, 0x04, 0x0b, 0x08, 0x00, 0x09, 0x00, 0x00, 0x00
        /*0020*/ 	.byte	0x00, 0x00, 0x00, 0x00


//--------------------- .nv.info._Z6updateP8Particle --------------------------
	.section	.nv.info._Z6updateP8Particle,"",@"SHT_CUDA_INFO"
	.sectionflags	@""
	.align	4


	//----- nvinfo : EIATTR_CUDA_API_VERSION
	.align		4
        /*0000*/ 	.byte	0x04, 0x37
        /*0002*/ 	.short	(.L_7 - .L_6)
.L_6:
        /*0004*/ 	.word	0x00000082


	//----- nvinfo : EIATTR_KPARAM_INFO
	.align		4
.L_7:
        /*0008*/ 	.byte	0x04, 0x17
        /*000a*/ 	.short	(.L_9 - .L_8)
.L_8:
        /*000c*/ 	.word	0x00000000
        /*0010*/ 	.short	0x0000
        /*0012*/ 	.short	0x0000
        /*0014*/ 	.byte	0x00, 0xf5, 0x21, 0x00


	//----- nvinfo : EIATTR_SPARSE_MMA_MASK
	.align		4
.L_9:
        /*0018*/ 	.byte	0x03, 0x50
        /*001a*/ 	.short	0x0000


	//----- nvinfo : EIATTR_MAXREG_COUNT
	.align		4
        /*001c*/ 	.byte	0x03, 0x1b
        /*001e*/ 	.short	0x00ff


	//----- nvinfo : EIATTR_MERCURY_ISA_VERSION
	.align		4
        /*0020*/ 	.byte	0x03, 0x5f
        /*0022*/ 	.short	0x0101


	//----- nvinfo : EIATTR_VRC_CTA_INIT_COUNT
	.align		4
        /*0024*/ 	.byte	0x02, 0x4a
	.zero		1
	.zero		1


	//----- nvinfo : EIATTR_EXIT_INSTR_OFFSETS
	.align		4
        /*0028*/ 	.byte	0x04, 0x1c
        /*002a*/ 	.short	(.L_11 - .L_10)


	//   ....[0]....
.L_10:
        /*002c*/ 	.word	0x00000160


	//----- nvinfo : EIATTR_CBANK_PARAM_SIZE
	.align		4
.L_11:
        /*0030*/ 	.byte	0x03, 0x19
        /*0032*/ 	.short	0x0008


	//----- nvinfo : EIATTR_PARAM_CBANK
	.align		4
        /*0034*/ 	.byte	0x04, 0x0a
        /*0036*/ 	.short	(.L_13 - .L_12)
	.align		4
.L_12:
        /*0038*/ 	.word	index@(.nv.constant0._Z6updateP8Particle)
        /*003c*/ 	.short	0x0380
        /*003e*/ 	.short	0x0008


	//----- nvinfo : EIATTR_SW_WAR
	.align		4
.L_13:
        /*0040*/ 	.byte	0x04, 0x36
        /*0042*/ 	.short	(.L_15 - .L_14)
.L_14:
        /*0044*/ 	.word	0x00000008
.L_15:


//--------------------- .nv.callgraph             --------------------------
	.section	.nv.callgraph,"",@"SHT_CUDA_CALLGRAPH"
	.align	4
	.sectionentsize	8
	.align		4
        /*0000*/ 	.word	0x00000000
	.align		4
        /*0004*/ 	.word	0xffffffff
	.align		4
        /*0008*/ 	.word	0x00000000
	.align		4
        /*000c*/ 	.word	0xfffffffe
	.align		4
        /*0010*/ 	.word	0x00000000
	.align		4
        /*0014*/ 	.word	0xfffffffd
	.align		4
        /*0018*/ 	.word	0x00000000
	.align		4
        /*001c*/ 	.word	0xfffffffc


//--------------------- .text._Z6updateP8Particle --------------------------
	.section	.text._Z6updateP8Particle,"ax",@progbits
	.align	128
        .global         _Z6updateP8Particle
        .type           _Z6updateP8Particle,@function
        .size           _Z6updateP8Particle,(.L_x_1 - _Z6updateP8Particle)
        .other          _Z6updateP8Particle,@"STO_CUDA_ENTRY STV_DEFAULT"
_Z6updateP8Particle:
.text._Z6updateP8Particle:
[----:B------:R-:W-:Y:S01]  /*0000*/  LDC R1, c[0x0][0x37c] ;  /* 0x0000df00ff017b82 */ /* 0x000fe20000000800 */
[----:B------:R-:W0:Y:S07]  /*0010*/  S2R R5, SR_TID.X ;  /* 0x0000000000057919 */ /* 0x000e2e0000002100 */
[----:B------:R-:W0:Y:S01]  /*0020*/  S2UR UR6, SR_CTAID.X ;  /* 0x00000000000679c3 */ /* 0x000e220000002500 */
[----:B------:R-:W1:Y:S07]  /*0030*/  LDCU.64 UR4, c[0x0][0x358] ;  /* 0x00006b00ff0477ac */ /* 0x000e6e0008000a00 */
[----:B------:R-:W0:Y:S08]  /*0040*/  LDC R0, c[0x0][0x360] ;  /* 0x0000d800ff007b82 */ /* 0x000e300000000800 */
[----:B------:R-:W2:Y:S01]  /*0050*/  LDC.64 R2, c[0x0][0x380] ;  /* 0x0000e000ff027b82 */ /* 0x000ea20000000a00 */
[----:B0-----:R-:W-:-:S04]  /*0060*/  IMAD R5, R0, UR6, R5 ;  /* 0x0000000600057c24 */ /* 0x001fc8000f8e0205 */
[----:B--2---:R-:W-:-:S05]  /*0070*/  IMAD.WIDE.U32 R2, R5, 0x18, R2 ;  /* 0x0000001805027825 */ /* 0x004fca00078e0002 */
[----:B-1----:R-:W2:Y:S04]  /*0080*/  LDG.E R0, desc[UR4][R2.64+0x10] ;  /* 0x0000100402007981 */ /* 0x002ea8000c1e1900 */
[----:B------:R-:W3:Y:S04]  /*0090*/  LDG.E R4, desc[UR4][R2.64+0xc] ;  /* 0x00000c0402047981 */ /* 0x000ee8000c1e1900 */
[----:B------:R-:W3:Y:S04]  /*00a0*/  LDG.E R7, desc[UR4][R2.64] ;  /* 0x0000000402077981 */ /* 0x000ee8000c1e1900 */
[----:B------:R-:W4:Y:S04]  /*00b0*/  LDG.E R6, desc[UR4][R2.64+0x4] ;  /* 0x0000040402067981 */ /* 0x000f28000c1e1900 */
[----:B------:R-:W5:Y:S04]  /*00c0*/  LDG.E R8, desc[UR4][R2.64+0x14] ;  /* 0x0000140402087981 */ /* 0x000f68000c1e1900 */
[----:B------:R-:W5:Y:S01]  /*00d0*/  LDG.E R11, desc[UR4][R2.64+0x8] ;  /* 0x00000804020b7981 */ /* 0x000f62000c1e1900 */
[----:B--2---:R-:W-:-:S05]  /*00e0*/  FADD R5, R0, 9.8100004196166992188 ;  /* 0x411cf5c300057421 */ /* 0x004fca0000000000 */
[----:B------:R-:W-:Y:S01]  /*00f0*/  STG.E desc[UR4][R2.64+0x10], R5 ;  /* 0x0000100502007986 */ /* 0x000fe2000c101904 */
[----:B---3--:R-:W-:Y:S01]  /*0100*/  FADD R7, R4, R7 ;  /* 0x0000000704077221 */ /* 0x008fe20000000000 */
[----:B----4-:R-:W-:-:S04]  /*0110*/  FADD R9, R5, R6 ;  /* 0x0000000605097221 */ /* 0x010fc80000000000 */
[----:B------:R-:W-:Y:S04]  /*0120*/  STG.E desc[UR4][R2.64], R7 ;  /* 0x0000000702007986 */ /* 0x000fe8000c101904 */
[----:B------:R-:W-:Y:S01]  /*0130*/  STG.E desc[UR4][R2.64+0x4], R9 ;  /* 0x0000040902007986 */ /* 0x000fe2000c101904 */
[----:B-----5:R-:W-:-:S05]  /*0140*/  FADD R11, R8, R11 ;  /* 0x0000000b080b7221 */ /* 0x020fca0000000000 */
[----:B------:R-:W-:Y:S01]  /*0150*/  STG.E desc[UR4][R2.64+0x8], R11 ;  /* 0x0000080b02007986 */ /* 0x000fe2000c101904 */
[----:B------:R-:W-:Y:S05]  /*0160*/  EXIT ;  /* 0x000000000000794d */ /* 0x000fea0003800000 */
.L_x_0:
[----:B------:R-:W-:-:S00]  /*0170*/  BRA `(.L_x_0) ;  /* 0xfffffffc00fc7947 */ /* 0x000fc0000383ffff */
[----:B------:R-:W-:-:S00]  /*0180*/  NOP ;  /* 0x0000000000007918 */ /* 0x000fc00000000000 */
[----:B------:R-:W-:-:S00]  /*0190*/  NOP ;  /* 0x0000000000007918 */ /* 0x000fc00000000000 */
[----:B------:R-:W-:-:S00]  /*01a0*/  NOP ;  /* 0x0000000000007918 */ /* 0x000fc00000000000 */
[----:B------:R-:W-:-:S00]  /*01b0*/  NOP ;  /* 0x0000000000007918 */ /* 0x000fc00000000000 */
[----:B------:R-:W-:-:S00]  /*01c0*/  NOP ;  /* 0x0000000000007918 */ /* 0x000fc00000000000 */
[----:B------:R-:W-:-:S00]  /*01d0*/  NOP ;  /* 0x0000000000007918 */ /* 0x000fc00000000000 */
[----:B------:R-:W-:-:S00]  /*01e0*/  NOP ;  /* 0x0000000000007918 */ /* 0x000fc00000000000 */
[----:B------:R-:W-:-:S00]  /*01f0*/  NOP ;  /* 0x0000000000007918 */ /* 0x000fc00000000000 */
.L_x_1:


//--------------------- .nv.shared.reserved.0     --------------------------
	.section	.nv.shared.reserved.0,"aw",@nobits
	.weak		__nv_reservedSMEM_offset_0_alias
	.size		__nv_reservedSMEM_offset_0_alias, 0, 64
	.other		__nv_reservedSMEM_offset_0_alias,@"STO_CUDA_RESERVED_SHARED STV_DEFAULT"
__nv_reservedSMEM_offset_0_alias:
	.zero		0
	.zero		64


//--------------------- .nv.constant0._Z6updateP8Particle --------------------------
	.section	.nv.constant0._Z6updateP8Particle,"a",@progbits
	.sectionflags	@""
	.align	4
.nv.constant0._Z6updateP8Particle:
	.zero		904


//--------------------- SYMBOLS --------------------------

	.type		.nv.reservedSmem.offset0,@object
	.size		.nv.reservedSmem.offset0,0x4
